	.headerflags	@"EF_CUDA_TEXMODE_UNIFIED EF_CUDA_64BIT_ADDRESS EF_CUDA_ACCELERATORS EF_CUDA_SM90 EF_CUDA_VIRTUAL_SM(EF_CUDA_SM90)"
	.elftype	@"ET_EXEC"


//--------------------- .nv.info                  --------------------------
	.section	.nv.info,"",@"SHT_CUDA_INFO"
	.align	4


	//----- nvinfo : EIATTR_REGCOUNT
	.align		4
        /*0000*/ 	.byte	0x04, 0x2f
        /*0002*/ 	.short	(.L_1 - .L_0)
	.align		4
.L_0:
        /*0004*/ 	.word	index@(triton_poi_fused_convolution_leaky_relu_7)
        /*0008*/ 	.word	0x0000000e


	//----- nvinfo : EIATTR_MIN_STACK_SIZE
	.align		4
.L_1:
        /*000c*/ 	.byte	0x04, 0x12
        /*000e*/ 	.short	(.L_3 - .L_2)
	.align		4
.L_2:
        /*0010*/ 	.word	index@(triton_poi_fused_convolution_leaky_relu_7)
        /*0014*/ 	.word	0x00000000


	//----- nvinfo : EIATTR_FRAME_SIZE
	.align		4
.L_3:
        /*0018*/ 	.byte	0x04, 0x11
        /*001a*/ 	.short	(.L_5 - .L_4)
	.align		4
.L_4:
        /*001c*/ 	.word	index@(triton_poi_fused_convolution_leaky_relu_7)
        /*0020*/ 	.word	0x00000000


	//----- nvinfo : EIATTR_MIN_STACK_SIZE
	.align		4
.L_5:
        /*0024*/ 	.byte	0x04, 0x12
        /*0026*/ 	.short	(.L_7 - .L_6)
	.align		4
.L_6:
        /*0028*/ 	.word	index@(triton_poi_fused_convolution_leaky_relu_7)
        /*002c*/ 	.word	0x00000000
.L_7:


//--------------------- .nv.info.triton_poi_fused_convolution_leaky_relu_7 --------------------------
	.section	.nv.info.triton_poi_fused_convolution_leaky_relu_7,"",@"SHT_CUDA_INFO"
	.sectionflags	@""
	.align	4


	//----- nvinfo : EIATTR_CUDA_API_VERSION
	.align		4
        /*0000*/ 	.byte	0x04, 0x37
        /*0002*/ 	.short	(.L_9 - .L_8)
.L_8:
        /*0004*/ 	.word	0x0000007c


	//----- nvinfo : EIATTR_KPARAM_INFO
	.align		4
.L_9:
        /*0008*/ 	.byte	0x04, 0x17
        /*000a*/ 	.short	(.L_11 - .L_10)
.L_10:
        /*000c*/ 	.word	0x00000000
        /*0010*/ 	.short	0x0003
        /*0012*/ 	.short	0x0018
        /*0014*/ 	.byte	0x00, 0xf0, 0x11, 0x00


	//----- nvinfo : EIATTR_KPARAM_INFO
	.align		4
.L_11:
        /*0018*/ 	.byte	0x04, 0x17
        /*001a*/ 	.short	(.L_13 - .L_12)
.L_12:
        /*001c*/ 	.word	0x00000000
        /*0020*/ 	.short	0x0002
        /*0022*/ 	.short	0x0010
        /*0024*/ 	.byte	0x00, 0xf4, 0x21, 0x00


	//----- nvinfo : EIATTR_KPARAM_INFO
	.align		4
.L_13:
        /*0028*/ 	.byte	0x04, 0x17
        /*002a*/ 	.short	(.L_15 - .L_14)
.L_14:
        /*002c*/ 	.word	0x00000000
        /*0030*/ 	.short	0x0001
        /*0032*/ 	.short	0x0008
        /*0034*/ 	.byte	0x00, 0xf4, 0x21, 0x00


	//----- nvinfo : EIATTR_KPARAM_INFO
	.align		4
.L_15:
        /*0038*/ 	.byte	0x04, 0x17
        /*003a*/ 	.short	(.L_17 - .L_16)
.L_16:
        /*003c*/ 	.word	0x00000000
        /*0040*/ 	.short	0x0000
        /*0042*/ 	.short	0x0000
        /*0044*/ 	.byte	0x00, 0xf4, 0x21, 0x00


	//----- nvinfo : EIATTR_SPARSE_MMA_MASK
	.align		4
.L_17:
        /*0048*/ 	.byte	0x03, 0x50
        /*004a*/ 	.short	0x0000


	//----- nvinfo : EIATTR_MAXREG_COUNT
	.align		4
        /*004c*/ 	.byte	0x03, 0x1b
        /*004e*/ 	.short	0x00ff


	//----- nvinfo : EIATTR_EXIT_INSTR_OFFSETS
	.align		4
        /*0050*/ 	.byte	0x04, 0x1c
        /*0052*/ 	.short	(.L_19 - .L_18)


	//   ....[0]....
.L_18:
        /*0054*/ 	.word	0x00000230


	//----- nvinfo : EIATTR_REQNTID
	.align		4
.L_19:
        /*0058*/ 	.byte	0x04, 0x10
        /*005a*/ 	.short	(.L_21 - .L_20)
.L_20:
        /*005c*/ 	.word	0x00000080
        /*0060*/ 	.word	0x00000001
        /*0064*/ 	.word	0x00000001


	//----- nvinfo : EIATTR_CBANK_PARAM_SIZE
	.align		4
.L_21:
        /*0068*/ 	.byte	0x03, 0x19
        /*006a*/ 	.short	0x001c


	//----- nvinfo : EIATTR_PARAM_CBANK
	.align		4
        /*006c*/ 	.byte	0x04, 0x0a
        /*006e*/ 	.short	(.L_23 - .L_22)
	.align		4
.L_22:
        /*0070*/ 	.word	index@(.nv.constant0.triton_poi_fused_convolution_leaky_relu_7)
        /*0074*/ 	.short	0x0210
        /*0076*/ 	.short	0x001c


	//----- nvinfo : EIATTR_SW_WAR
	.align		4
.L_23:
        /*0078*/ 	.byte	0x04, 0x36
        /*007a*/ 	.short	(.L_25 - .L_24)
.L_24:
        /*007c*/ 	.word	0x00000008
.L_25:


//--------------------- .nv.callgraph             --------------------------
	.section	.nv.callgraph,"",@"SHT_CUDA_CALLGRAPH"
	.align	4
	.sectionentsize	8
	.align		4
        /*0000*/ 	.word	0x00000000
	.align		4
        /*0004*/ 	.word	0xffffffff
	.align		4
        /*0008*/ 	.word	0x00000000
	.align		4
        /*000c*/ 	.word	0xfffffffe
	.align		4
        /*0010*/ 	.word	0x00000000
	.align		4
        /*0014*/ 	.word	0xfffffffd
	.align		4
        /*0018*/ 	.word	0x00000000
	.align		4
        /*001c*/ 	.word	0xfffffffc


//--------------------- .text.triton_poi_fused_convolution_leaky_relu_7 --------------------------
	.section	.text.triton_poi_fused_convolution_leaky_relu_7,"ax",@progbits
	.align	128
        .global         triton_poi_fused_convolution_leaky_relu_7
        .type           triton_poi_fused_convolution_leaky_relu_7,@function
        .size           triton_poi_fused_convolution_leaky_relu_7,(.L_x_1 - triton_poi_fused_convolution_leaky_relu_7)
        .other          triton_poi_fused_convolution_leaky_relu_7,@"STO_CUDA_ENTRY STV_DEFAULT"
triton_poi_fused_convolution_leaky_relu_7:
.text.triton_poi_fused_convolution_leaky_relu_7:
[----:B------:R-:W-:Y:S01]  /*0000*/  LDC R1, c[0x0][0x28] ;  /* 0x00000a00ff017b82 */ /* 0x000fe20000000800 */
[----:B------:R-:W1:Y:S07]  /*0010*/  S2R R0, SR_TID.X ;  /* 0x0000000000007919 */ /* 0x000e6e0000002100 */
[----:B------:R-:W2:Y:S01]  /*0020*/  LDC.64 R4, c[0x0][0x218] ;  /* 0x00008600ff047b82 */ /* 0x000ea20000000a00 */
[----:B------:R-:W-:Y:S01]  /*0030*/  ULDC.64 UR4, c[0x0][0x208] ;  /* 0x0000820000047ab9 */ /* 0x000fe20000000a00 */
[----:B------:R-:W-:Y:S01]  /*0040*/  ULDC.64 UR6, c[0x0][0x220] ;  /* 0x0000880000067ab9 */ /* 0x000fe20000000a00 */
[----:B------:R-:W3:Y:S05]  /*0050*/  S2R R7, SR_CTAID.X ;  /* 0x0000000000077919 */ /* 0x000eea0000002500 */
[----:B------:R-:W4:Y:S01]  /*0060*/  LDC.64 R2, c[0x0][0x210] ;  /* 0x00008400ff027b82 */ /* 0x000f220000000a00 */
[----:B-1----:R-:W-:Y:S01]  /*0070*/  IMAD.SHL.U32 R0, R0, 0x2, RZ ;  /* 0x0000000200007824 */ /* 0x002fe200078e00ff */
[----:B---3--:R-:W-:-:S04]  /*0080*/  SHF.R.S32.HI R6, RZ, 0x17, R7 ;  /* 0x00000017ff067819 */ /* 0x008fc80000011407 */
[----:B------:R-:W-:Y:S02]  /*0090*/  LOP3.LUT R0, R0, 0xfe, RZ, 0xc0, !PT ;  /* 0x000000fe00007812 */ /* 0x000fe400078ec0ff */
[----:B------:R-:W-:-:S03]  /*00a0*/  SGXT R6, R6, 0x1 ;  /* 0x000000010606781a */ /* 0x000fc60000000200 */
[----:B------:R-:W-:-:S04]  /*00b0*/  IMAD R7, R7, 0x100, R0 ;  /* 0x0000010007077824 */ /* 0x000fc800078e0200 */
[----:B----4-:R-:W-:Y:S01]  /*00c0*/  IMAD.WIDE R2, R7, 0x4, R2 ;  /* 0x0000000407027825 */ /* 0x010fe200078e0202 */
[----:B------:R-:W-:-:S04]  /*00d0*/  LEA.HI R6, R6, R7, RZ, 0x2 ;  /* 0x0000000706067211 */ /* 0x000fc800078f10ff */
[--C-:B------:R-:W-:Y:S02]  /*00e0*/  SHF.R.S32.HI R0, RZ, 0x2, R6.reuse ;  /* 0x00000002ff007819 */ /* 0x100fe40000011406 */
[----:B------:R-:W-:-:S04]  /*00f0*/  SHF.R.S32.HI R9, RZ, 0x1f, R6 ;  /* 0x0000001fff097819 */ /* 0x000fc80000011406 */
[----:B------:R-:W-:-:S04]  /*0100*/  LEA.HI R9, R9, R0, RZ, 0x9 ;  /* 0x0000000009097211 */ /* 0x000fc800078f48ff */
[----:B------:R-:W-:-:S05]  /*0110*/  LOP3.LUT R9, R9, 0xfffffe00, RZ, 0xc0, !PT ;  /* 0xfffffe0009097812 */ /* 0x000fca00078ec0ff */
[----:B------:R-:W-:-:S04]  /*0120*/  IMAD.IADD R9, R0, 0x1, -R9 ;  /* 0x0000000100097824 */ /* 0x000fc800078e0a09 */
[----:B--2---:R-:W-:Y:S02]  /*0130*/  IMAD.WIDE R4, R9, 0x4, R4 ;  /* 0x0000000409047825 */ /* 0x004fe400078e0204 */
[----:B------:R-:W2:Y:S04]  /*0140*/  LDG.E.64 R8, desc[UR4][R2.64] ;  /* 0x0000000402087981 */ /* 0x000ea8000c1e1b00 */
[----:B------:R-:W2:Y:S01]  /*0150*/  LDG.E.EL R4, desc[UR4][R4.64] ;  /* 0x0000000404047981 */ /* 0x000ea2000c2e1900 */
[----:B------:R-:W-:-:S04]  /*0160*/  IADD3 R6, P2, R7, UR6, RZ ;  /* 0x0000000607067c10 */ /* 0x000fc8000ff5e0ff */
[----:B------:R-:W-:Y:S02]  /*0170*/  LEA.HI.X.SX32 R7, R7, UR7, 0x1, P2 ;  /* 0x0000000707077c11 */ /* 0x000fe400090f0eff */
[CC--:B--2---:R-:W-:Y:S01]  /*0180*/  FSETP.GT.AND P0, PT, R9.reuse, -R4.reuse, PT ;  /* 0x800000040900720b */ /* 0x0c4fe20003f04000 */
[--C-:B------:R-:W-:Y:S01]  /*0190*/  FADD R9, R9, R4.reuse ;  /* 0x0000000409097221 */ /* 0x100fe20000000000 */
[C---:B------:R-:W-:Y:S01]  /*01a0*/  FSETP.GT.AND P1, PT, R8.reuse, -R4, PT ;  /* 0x800000040800720b */ /* 0x040fe20003f24000 */
[----:B------:R-:W-:Y:S01]  /*01b0*/  FADD R8, R8, R4 ;  /* 0x0000000408087221 */ /* 0x000fe20000000000 */
[----:B------:R-:W-:Y:S02]  /*01c0*/  SEL R11, RZ, 0x100, !P0 ;  /* 0x00000100ff0b7807 */ /* 0x000fe40004000000 */
[----:B------:R-:W-:-:S05]  /*01d0*/  SEL R0, RZ, 0x1, !P1 ;  /* 0x00000001ff007807 */ /* 0x000fca0004800000 */
[----:B------:R-:W-:Y:S02]  /*01e0*/  IMAD.IADD R11, R0, 0x1, R11 ;  /* 0x00000001000b7824 */ /* 0x000fe400078e020b */
[----:B------:R-:W-:Y:S02]  /*01f0*/  @!P0 FMUL R9, R9, 0.10000000149011611938 ;  /* 0x3dcccccd09098820 */ /* 0x000fe40000400000 */
[----:B------:R-:W-:Y:S01]  /*0200*/  @!P1 FMUL R8, R8, 0.10000000149011611938 ;  /* 0x3dcccccd08089820 */ /* 0x000fe20000400000 */
[----:B------:R-:W-:Y:S04]  /*0210*/  STG.E.U16 desc[UR4][R6.64], R11 ;  /* 0x0000000b06007986 */ /* 0x000fe8000c101504 */
[----:B------:R-:W-:Y:S01]  /*0220*/  STG.E.64 desc[UR4][R2.64], R8 ;  /* 0x0000000802007986 */ /* 0x000fe2000c101b04 */
[----:B------:R-:W-:Y:S05]  /*0230*/  EXIT ;  /* 0x000000000000794d */ /* 0x000fea0003800000 */
.L_x_0:
[----:B------:R-:W-:-:S00]  /*0240*/  BRA `(.L_x_0) ;  /* 0xfffffffc00fc7947 */ /* 0x000fc0000383ffff */
[----:B------:R-:W-:-:S00]  /*0250*/  NOP ;  /* 0x0000000000007918 */ /* 0x000fc00000000000 */
        /* <DEDUP_REMOVED lines=10> */
.L_x_1:


//--------------------- .nv.constant0.triton_poi_fused_convolution_leaky_relu_7 --------------------------
	.section	.nv.constant0.triton_poi_fused_convolution_leaky_relu_7,"a",@progbits
	.sectionflags	@""
	.align	4
.nv.constant0.triton_poi_fused_convolution_leaky_relu_7:
	.zero		556
